//
// Generated by NVIDIA NVVM Compiler
//
// Compiler Build ID: CL-36424714
// Cuda compilation tools, release 13.0, V13.0.88
// Based on NVVM 20.0.0
//

.version 9.0
.target sm_100
.address_size 64

	// .globl	_Z20convertDbmToMwKernalPfPKf

.visible .entry _Z20convertDbmToMwKernalPfPKf(
	.param .u64 .ptr .align 1 _Z20convertDbmToMwKernalPfPKf_param_0,
	.param .u64 .ptr .align 1 _Z20convertDbmToMwKernalPfPKf_param_1
)
{
	.reg .pred 	%p<6>;
	.reg .b32 	%r<10>;
	.reg .b32 	%f<46>;
	.reg .b64 	%rd<9>;

	ld.param.u64 	%rd1, [_Z20convertDbmToMwKernalPfPKf_param_0];
	ld.param.u64 	%rd2, [_Z20convertDbmToMwKernalPfPKf_param_1];
	cvta.to.global.u64 	%rd3, %rd2;
	mov.u32 	%r2, %ctaid.x;
	mov.u32 	%r3, %ntid.x;
	mov.u32 	%r4, %tid.x;
	mad.lo.s32 	%r1, %r2, %r3, %r4;
	mul.wide.s32 	%rd4, %r1, 4;
	add.s64 	%rd5, %rd3, %rd4;
	ld.global.f32 	%f6, [%rd5];
	div.rn.f32 	%f1, %f6, 0f41200000;
	setp.eq.f32 	%p1, %f1, 0f00000000;
	mov.f32 	%f45, 0f3F800000;
	@%p1 bra 	$L__BB0_3;
	mov.f32 	%f7, 0fB1800000;
	mov.f32 	%f8, 0f3EE38E39;
	mul.rn.f32 	%f9, %f8, %f7;
	mov.f32 	%f10, 0f3D4A4588;
	mov.f32 	%f11, 0f3DF80F5F;
	mul.rn.f32 	%f12, %f11, %f10;
	mul.f32 	%f13, %f12, 0f40400000;
	fma.rn.f32 	%f14, %f9, 0f3FB8AA3B, 0f336DD092;
	fma.rn.f32 	%f15, 0f3E638E39, 0f32A55E34, %f14;
	fma.rn.f32 	%f16, %f13, %f9, %f15;
	fma.rn.f32 	%f17, %f12, 0f3E638E39, %f16;
	mov.f32 	%f18, 0f405484B1;
	add.rn.f32 	%f19, %f18, %f17;
	mul.rn.f32 	%f20, %f19, %f1;
	cvt.rni.f32.f32 	%f21, %f20;
	sub.f32 	%f22, %f20, %f21;
	neg.f32 	%f23, %f20;
	fma.rn.f32 	%f24, %f19, %f1, %f23;
	mov.f32 	%f25, 0fC05484B1;
	add.rn.f32 	%f26, %f19, %f25;
	neg.f32 	%f27, %f26;
	add.rn.f32 	%f28, %f17, %f27;
	fma.rn.f32 	%f29, %f28, %f1, %f24;
	add.f32 	%f30, %f22, %f29;
	setp.gt.f32 	%p2, %f21, 0f00000000;
	selp.b32 	%r5, 0, -2097152000, %p2;
	abs.f32 	%f31, %f1;
	setp.num.f32 	%p3, %f31, %f31;
	setp.lt.f32 	%p4, %f20, 0f00000000;
	selp.f32 	%f32, 0f00000000, 0f7F800000, %p4;
	abs.f32 	%f33, %f20;
	setp.gt.f32 	%p5, %f33, 0f43180000;
	cvt.rzi.s32.f32 	%r6, %f21;
	shl.b32 	%r7, %r6, 23;
	sub.s32 	%r8, %r7, %r5;
	mov.b32 	%f34, %r8;
	add.s32 	%r9, %r5, 2130706432;
	mov.b32 	%f35, %r9;
	fma.rn.f32 	%f36, %f30, 0f391FCB8E, 0f3AAF85ED;
	fma.rn.f32 	%f37, %f36, %f30, 0f3C1D9856;
	fma.rn.f32 	%f38, %f37, %f30, 0f3D6357BB;
	fma.rn.f32 	%f39, %f38, %f30, 0f3E75FDEC;
	fma.rn.f32 	%f40, %f39, %f30, 0f3F317218;
	fma.rn.f32 	%f41, %f40, %f30, 0f3F800000;
	mul.f32 	%f42, %f41, %f35;
	mul.f32 	%f43, %f42, %f34;
	selp.f32 	%f45, %f32, %f43, %p5;
	@%p3 bra 	$L__BB0_3;
	mov.f32 	%f44, 0f41200000;
	add.rn.f32 	%f45, %f44, %f1;
$L__BB0_3:
	cvta.to.global.u64 	%rd6, %rd1;
	add.s64 	%rd8, %rd6, %rd4;
	st.global.f32 	[%rd8], %f45;
	ret;

}


// ===== COMPILED SASS (sm_100) =====

	.target	sm_100

	.elftype	@"ET_EXEC"


//--------------------- .note.nv.tkinfo           --------------------------
	.section	.note.nv.tkinfo,"",@"SHT_NOTE"
	.sectionflags	@"SHF_NOTE_NV_TKINFO"
	.tkinfo
        /*0018*/ 	.word	0x00000002
        /*0030*/ 	.string	""
        /*0030*/ 	.string	"ptxas"
        /*0030*/ 	.string	"Cuda compilation tools, release 13.0, V13.0.88"
        /*0030*/ 	.string	"Build cuda_13.0.r13.0/compiler.36424714_0"
        /*0030*/ 	.string	"-arch sm_100 -m 64 "



//--------------------- .note.nv.cuinfo           --------------------------
	.section	.note.nv.cuinfo,"",@"SHT_NOTE"
	.sectionflags	@"SHF_NOTE_NV_CUINFO"
        /*0018*/ 	.short	0x0002
        /*001a*/ 	.short	0x0064
        /*001c*/ 	.short	0x0082
	.zero		2


//--------------------- .nv.info                  --------------------------
	.section	.nv.info,"",@"SHT_CUDA_INFO"
	.align	4


	//----- nvinfo : EIATTR_REGCOUNT
	.align		4
        /*0000*/ 	.byte	0x04, 0x2f
        /*0002*/ 	.short	(.L_1 - .L_0)
	.align		4
.L_0:
        /*0004*/ 	.word	index@(_Z20convertDbmToMwKernalPfPKf)
        /*0008*/ 	.word	0x0000000d


	//----- nvinfo : EIATTR_FRAME_SIZE
	.align		4
.L_1:
        /*000c*/ 	.byte	0x04, 0x11
        /*000e*/ 	.short	(.L_3 - .L_2)
	.align		4
.L_2:
        /*0010*/ 	.word	index@($__internal_0_$__cuda_sm3x_div_rn_noftz_f32_slowpath)
        /*0014*/ 	.word	0x00000000


	//----- nvinfo : EIATTR_FRAME_SIZE
	.align		4
.L_3:
        /*0018*/ 	.byte	0x04, 0x11
        /*001a*/ 	.short	(.L_5 - .L_4)
	.align		4
.L_4:
        /*001c*/ 	.word	index@(_Z20convertDbmToMwKernalPfPKf)
        /*0020*/ 	.word	0x00000000


	//----- nvinfo : EIATTR_MIN_STACK_SIZE
	.align		4
.L_5:
        /*0024*/ 	.byte	0x04, 0x12
        /*0026*/ 	.short	(.L_7 - .L_6)
	.align		4
.L_6:
        /*0028*/ 	.word	index@(_Z20convertDbmToMwKernalPfPKf)
        /*002c*/ 	.word	0x00000000
.L_7:


//--------------------- .nv.compat                --------------------------
	.section	.nv.compat,"",@"SHT_CUDA_COMPAT_INFO"
	.align	4
        /*0000*/ 	.byte	0x02, 0x09, 0x00, 0x00, 0x02, 0x02, 0x01, 0x00, 0x02, 0x05, 0x05, 0x00, 0x03, 0x07, 0x01, 0x01
        /*0010*/ 	.byte	0x02, 0x03, 0x00, 0x00, 0x02, 0x06, 0x01, 0x00, 0x04, 0x0b, 0x08, 0x00, 0x01, 0x00, 0x00, 0x00
        /*0020*/ 	.byte	0x00, 0x00, 0x00, 0x00


//--------------------- .nv.info._Z20convertDbmToMwKernalPfPKf --------------------------
	.section	.nv.info._Z20convertDbmToMwKernalPfPKf,"",@"SHT_CUDA_INFO"
	.sectionflags	@""
	.align	4


	//----- nvinfo : EIATTR_CUDA_API_VERSION
	.align		4
        /*0000*/ 	.byte	0x04, 0x37
        /*0002*/ 	.short	(.L_9 - .L_8)
.L_8:
        /*0004*/ 	.word	0x00000082


	//----- nvinfo : EIATTR_KPARAM_INFO
	.align		4
.L_9:
        /*0008*/ 	.byte	0x04, 0x17
        /*000a*/ 	.short	(.L_11 - .L_10)
.L_10:
        /*000c*/ 	.word	0x00000000
        /*0010*/ 	.short	0x0001
        /*0012*/ 	.short	0x0008
        /*0014*/ 	.byte	0x00, 0xf5, 0x21, 0x00


	//----- nvinfo : EIATTR_KPARAM_INFO
	.align		4
.L_11:
        /*0018*/ 	.byte	0x04, 0x17
        /*001a*/ 	.short	(.L_13 - .L_12)
.L_12:
        /*001c*/ 	.word	0x00000000
        /*0020*/ 	.short	0x0000
        /*0022*/ 	.short	0x0000
        /*0024*/ 	.byte	0x00, 0xf5, 0x21, 0x00


	//----- nvinfo : EIATTR_SPARSE_MMA_MASK
	.align		4
.L_13:
        /*0028*/ 	.byte	0x03, 0x50
        /*002a*/ 	.short	0x0000


	//----- nvinfo : EIATTR_MAXREG_COUNT
	.align		4
        /*002c*/ 	.byte	0x03, 0x1b
        /*002e*/ 	.short	0x00ff


	//----- nvinfo : EIATTR_MERCURY_ISA_VERSION
	.align		4
        /*0030*/ 	.byte	0x03, 0x5f
        /*0032*/ 	.short	0x0101


	//----- nvinfo : EIATTR_VRC_CTA_INIT_COUNT
	.align		4
        /*0034*/ 	.byte	0x02, 0x4a
	.zero		1
	.zero		1


	//----- nvinfo : EIATTR_EXIT_INSTR_OFFSETS
	.align		4
        /*0038*/ 	.byte	0x04, 0x1c
        /*003a*/ 	.short	(.L_15 - .L_14)


	//   ....[0]....
.L_14:
        /*003c*/ 	.word	0x00000420


	//----- nvinfo : EIATTR_CRS_STACK_SIZE
	.align		4
.L_15:
        /*0040*/ 	.byte	0x04, 0x1e
        /*0042*/ 	.short	(.L_17 - .L_16)
.L_16:
        /*0044*/ 	.word	0x00000000


	//----- nvinfo : EIATTR_CBANK_PARAM_SIZE
	.align		4
.L_17:
        /*0048*/ 	.byte	0x03, 0x19
        /*004a*/ 	.short	0x0010


	//----- nvinfo : EIATTR_PARAM_CBANK
	.align		4
        /*004c*/ 	.byte	0x04, 0x0a
        /*004e*/ 	.short	(.L_19 - .L_18)
	.align		4
.L_18:
        /*0050*/ 	.word	index@(.nv.constant0._Z20convertDbmToMwKernalPfPKf)
        /*0054*/ 	.short	0x0380
        /*0056*/ 	.short	0x0010


	//----- nvinfo : EIATTR_SW_WAR
	.align		4
.L_19:
        /*0058*/ 	.byte	0x04, 0x36
        /*005a*/ 	.short	(.L_21 - .L_20)
.L_20:
        /*005c*/ 	.word	0x00000008
.L_21:


//--------------------- .nv.callgraph             --------------------------
	.section	.nv.callgraph,"",@"SHT_CUDA_CALLGRAPH"
	.align	4
	.sectionentsize	8
	.align		4
        /*0000*/ 	.word	0x00000000
	.align		4
        /*0004*/ 	.word	0xffffffff
	.align		4
        /*0008*/ 	.word	0x00000000
	.align		4
        /*000c*/ 	.word	0xfffffffe
	.align		4
        /*0010*/ 	.word	0x00000000
	.align		4
        /*0014*/ 	.word	0xfffffffd
	.align		4
        /*0018*/ 	.word	0x00000000
	.align		4
        /*001c*/ 	.word	0xfffffffc


//--------------------- .text._Z20convertDbmToMwKernalPfPKf --------------------------
	.section	.text._Z20convertDbmToMwKernalPfPKf,"ax",@progbits
	.align	128
        .global         _Z20convertDbmToMwKernalPfPKf
        .type           _Z20convertDbmToMwKernalPfPKf,@function
        .size           _Z20convertDbmToMwKernalPfPKf,(.L_x_17 - _Z20convertDbmToMwKernalPfPKf)
        .other          _Z20convertDbmToMwKernalPfPKf,@"STO_CUDA_ENTRY STV_DEFAULT"
_Z20convertDbmToMwKernalPfPKf:
.text._Z20convertDbmToMwKernalPfPKf:
[----:B------:R-:W-:Y:S01]  /*0000*/  LDC R1, c[0x0][0x37c] ;  /* 0x0000df00ff017b82 */ /* 0x000fe20000000800 */
[----:B------:R-:W0:Y:S07]  /*0010*/  S2R R3, SR_TID.X ;  /* 0x0000000000037919 */ /* 0x000e2e0000002100 */
[----:B------:R-:W0:Y:S01]  /*0020*/  S2UR UR4, SR_CTAID.X ;  /* 0x00000000000479c3 */ /* 0x000e220000002500 */
[----:B------:R-:W1:Y:S07]  /*0030*/  LDCU.64 UR6, c[0x0][0x358] ;  /* 0x00006b00ff0677ac */ /* 0x000e6e0008000a00 */
[----:B------:R-:W0:Y:S08]  /*0040*/  LDC R2, c[0x0][0x360] ;  /* 0x0000d800ff027b82 */ /* 0x000e300000000800 */
[----:B------:R-:W2:Y:S01]  /*0050*/  LDC.64 R6, c[0x0][0x388] ;  /* 0x0000e200ff067b82 */ /* 0x000ea20000000a00 */
[----:B0-----:R-:W-:-:S04]  /*0060*/  IMAD R2, R2, UR4, R3 ;  /* 0x0000000402027c24 */ /* 0x001fc8000f8e0203 */
[----:B--2---:R-:W-:-:S05]  /*0070*/  IMAD.WIDE R6, R2, 0x4, R6 ;  /* 0x0000000402067825 */ /* 0x004fca00078e0206 */
[----:B-1----:R-:W2:Y:S01]  /*0080*/  LDG.E R0, desc[UR6][R6.64] ;  /* 0x0000000606007981 */ /* 0x002ea2000c1e1900 */
[----:B------:R-:W-:Y:S01]  /*0090*/  IMAD.MOV.U32 R4, RZ, RZ, 0x3dcccccd ;  /* 0x3dcccccdff047424 */ /* 0x000fe200078e00ff */
[----:B------:R-:W-:Y:S01]  /*00a0*/  BSSY.RECONVERGENT B1, `(.L_x_0) ;  /* 0x000000c000017945 */ /* 0x000fe20003800200 */
[----:B------:R-:W-:-:S04]  /*00b0*/  IMAD.MOV.U32 R3, RZ, RZ, 0x41200000 ;  /* 0x41200000ff037424 */ /* 0x000fc800078e00ff */
[----:B------:R-:W-:-:S04]  /*00c0*/  FFMA R3, R4, -R3, 1 ;  /* 0x3f80000004037423 */ /* 0x000fc80000000803 */
[----:B------:R-:W-:Y:S01]  /*00d0*/  FFMA R3, R3, R4, 0.10000000149011611938 ;  /* 0x3dcccccd03037423 */ /* 0x000fe20000000004 */
[----:B--2---:R-:W0:Y:S03]  /*00e0*/  FCHK P0, R0, 10 ;  /* 0x4120000000007902 */ /* 0x004e260000000000 */
[----:B------:R-:W-:-:S04]  /*00f0*/  FFMA R4, R0, R3, RZ ;  /* 0x0000000300047223 */ /* 0x000fc800000000ff */
[----:B------:R-:W-:-:S04]  /*0100*/  FFMA R5, R4, -10, R0 ;  /* 0xc120000004057823 */ /* 0x000fc80000000000 */
[----:B------:R-:W-:Y:S01]  /*0110*/  FFMA R4, R3, R5, R4 ;  /* 0x0000000503047223 */ /* 0x000fe20000000004 */
[----:B0-----:R-:W-:Y:S06]  /*0120*/  @!P0 BRA `(.L_x_1) ;  /* 0x00000000000c8947 */ /* 0x001fec0003800000 */
[----:B------:R-:W-:-:S07]  /*0130*/  MOV R4, 0x150 ;  /* 0x0000015000047802 */ /* 0x000fce0000000f00 */
[----:B------:R-:W-:Y:S05]  /*0140*/  CALL.REL.NOINC `($__internal_0_$__cuda_sm3x_div_rn_noftz_f32_slowpath) ;  /* 0x0000000000b87944 */ /* 0x000fea0003c00000 */
[----:B------:R-:W-:-:S07]  /*0150*/  MOV R4, R0 ;  /* 0x0000000000047202 */ /* 0x000fce0000000f00 */
.L_x_1:
[----:B------:R-:W-:Y:S05]  /*0160*/  BSYNC.RECONVERGENT B1 ;  /* 0x0000000000017941 */ /* 0x000fea0003800200 */
.L_x_0:
[----:B------:R-:W0:Y:S01]  /*0170*/  LDC.64 R6, c[0x0][0x380] ;  /* 0x0000e000ff067b82 */ /* 0x000e220000000a00 */
[----:B------:R-:W-:Y:S01]  /*0180*/  FSETP.NEU.AND P0, PT, R4, RZ, PT ;  /* 0x000000ff0400720b */ /* 0x000fe20003f0d000 */
[----:B------:R-:W-:Y:S01]  /*0190*/  BSSY.RECONVERGENT B0, `(.L_x_2) ;  /* 0x0000027000007945 */ /* 0x000fe20003800200 */
[----:B------:R-:W-:Y:S02]  /*01a0*/  IMAD.MOV.U32 R5, RZ, RZ, 0x3f800000 ;  /* 0x3f800000ff057424 */ /* 0x000fe400078e00ff */
[----:B0-----:R-:W-:-:S09]  /*01b0*/  IMAD.WIDE R2, R2, 0x4, R6 ;  /* 0x0000000402027825 */ /* 0x001fd200078e0206 */
[----:B------:R-:W-:Y:S05]  /*01c0*/  @!P0 BRA `(.L_x_3) ;  /* 0x00000000008c8947 */ /* 0x000fea0003800000 */
[----:B------:R-:W-:Y:S02]  /*01d0*/  HFMA2 R5, -RZ, RZ, 0.1527099609375, -0.0003798007965087890625 ;  /* 0x30e38e39ff057431 */ /* 0x000fe400000001ff */
[----:B------:R-:W-:Y:S01]  /*01e0*/  IMAD.MOV.U32 R0, RZ, RZ, 0x3fb8aa3b ;  /* 0x3fb8aa3bff007424 */ /* 0x000fe200078e00ff */
[----:B------:R-:W-:Y:S02]  /*01f0*/  MOV R7, 0x3e638e39 ;  /* 0x3e638e3900077802 */ /* 0x000fe40000000f00 */
[----:B------:R-:W-:Y:S01]  /*0200*/  FSETP.NAN.AND P2, PT, |R4|, |R4|, PT ;  /* 0x400000040400720b */ /* 0x000fe20003f48200 */
[----:B------:R-:W-:-:S04]  /*0210*/  FFMA R0, -R5, R0, 5.5370556140132975997e-08 ;  /* 0x336dd09205007423 */ /* 0x000fc80000000100 */
[----:B------:R-:W-:-:S04]  /*0220*/  FFMA R0, R7, 1.9251366722983220825e-08, R0 ;  /* 0x32a55e3407007823 */ /* 0x000fc80000000000 */
[----:B------:R-:W-:-:S04]  /*0230*/  FFMA R0, -R5, 0.017944158986210823059, R0 ;  /* 0x3c92ffa105007823 */ /* 0x000fc80000000100 */
[----:B------:R-:W-:-:S04]  /*0240*/  FFMA R0, R7, 0.0059813861735165119171, R0 ;  /* 0x3bc3ff8107007823 */ /* 0x000fc80000000000 */
[----:B------:R-:W-:-:S04]  /*0250*/  FADD R5, R0, 3.3205988407135009766 ;  /* 0x405484b100057421 */ /* 0x000fc80000000000 */
[C---:B------:R-:W-:Y:S01]  /*0260*/  FMUL R6, R5.reuse, R4 ;  /* 0x0000000405067220 */ /* 0x040fe20000400000 */
[----:B------:R-:W-:-:S03]  /*0270*/  FADD R9, R5, -3.3205988407135009766 ;  /* 0xc05484b105097421 */ /* 0x000fc60000000000 */
[----:B------:R-:W0:Y:S01]  /*0280*/  FRND R7, R6 ;  /* 0x0000000600077307 */ /* 0x000e220000201000 */
[----:B------:R-:W-:Y:S01]  /*0290*/  FADD R0, R0, -R9 ;  /* 0x8000000900007221 */ /* 0x000fe20000000000 */
[-C--:B------:R-:W-:Y:S01]  /*02a0*/  FFMA R5, R5, R4.reuse, -R6 ;  /* 0x0000000405057223 */ /* 0x080fe20000000806 */
[----:B------:R-:W-:Y:S01]  /*02b0*/  IMAD.MOV.U32 R9, RZ, RZ, 0x391fcb8e ;  /* 0x391fcb8eff097424 */ /* 0x000fe200078e00ff */
[----:B------:R-:W-:Y:S02]  /*02c0*/  FSETP.GT.AND P0, PT, |R6|, 152, PT ;  /* 0x431800000600780b */ /* 0x000fe40003f04200 */
[----:B------:R-:W-:Y:S02]  /*02d0*/  FFMA R5, R0, R4, R5 ;  /* 0x0000000400057223 */ /* 0x000fe40000000005 */
[----:B------:R-:W1:Y:S01]  /*02e0*/  F2I.NTZ R8, R6 ;  /* 0x0000000600087305 */ /* 0x000e620000203100 */
[----:B0-----:R-:W-:Y:S01]  /*02f0*/  FADD R0, R6, -R7 ;  /* 0x8000000706007221 */ /* 0x001fe20000000000 */
[----:B------:R-:W-:-:S03]  /*0300*/  FSETP.GT.AND P1, PT, R7, RZ, PT ;  /* 0x000000ff0700720b */ /* 0x000fc60003f24000 */
[----:B------:R-:W-:-:S04]  /*0310*/  FADD R0, R0, R5 ;  /* 0x0000000500007221 */ /* 0x000fc80000000000 */
[----:B------:R-:W-:-:S04]  /*0320*/  FFMA R5, R0, R9, 0.0013391353422775864601 ;  /* 0x3aaf85ed00057423 */ /* 0x000fc80000000009 */
[----:B------:R-:W-:-:S04]  /*0330*/  FFMA R5, R0, R5, 0.0096188392490148544312 ;  /* 0x3c1d985600057423 */ /* 0x000fc80000000005 */
[----:B------:R-:W-:-:S04]  /*0340*/  FFMA R5, R0, R5, 0.055503588169813156128 ;  /* 0x3d6357bb00057423 */ /* 0x000fc80000000005 */
[----:B------:R-:W-:Y:S01]  /*0350*/  FFMA R7, R0, R5, 0.24022644758224487305 ;  /* 0x3e75fdec00077423 */ /* 0x000fe20000000005 */
[----:B------:R-:W-:Y:S02]  /*0360*/  SEL R5, RZ, 0x83000000, P1 ;  /* 0x83000000ff057807 */ /* 0x000fe40000800000 */
[----:B------:R-:W-:Y:S01]  /*0370*/  FSETP.GEU.AND P1, PT, R6, RZ, PT ;  /* 0x000000ff0600720b */ /* 0x000fe20003f2e000 */
[----:B------:R-:W-:Y:S01]  /*0380*/  FFMA R9, R0, R7, 0.69314718246459960938 ;  /* 0x3f31721800097423 */ /* 0x000fe20000000007 */
[----:B------:R-:W-:Y:S01]  /*0390*/  IADD3 R7, PT, PT, R5, 0x7f000000, RZ ;  /* 0x7f00000005077810 */ /* 0x000fe20007ffe0ff */
[----:B-1----:R-:W-:Y:S01]  /*03a0*/  IMAD R8, R8, 0x800000, -R5 ;  /* 0x0080000008087824 */ /* 0x002fe200078e0a05 */
[----:B------:R-:W-:Y:S01]  /*03b0*/  FSEL R5, RZ, +INF , !P1 ;  /* 0x7f800000ff057808 */ /* 0x000fe20004800000 */
[----:B------:R-:W-:-:S04]  /*03c0*/  FFMA R0, R0, R9, 1 ;  /* 0x3f80000000007423 */ /* 0x000fc80000000009 */
[----:B------:R-:W-:-:S04]  /*03d0*/  FMUL R7, R7, R0 ;  /* 0x0000000007077220 */ /* 0x000fc80000400000 */
[----:B------:R-:W-:Y:S01]  /*03e0*/  @!P0 FMUL R5, R8, R7 ;  /* 0x0000000708058220 */ /* 0x000fe20000400000 */
[----:B------:R-:W-:-:S07]  /*03f0*/  @P2 FADD R5, R4, 10 ;  /* 0x4120000004052421 */ /* 0x000fce0000000000 */
.L_x_3:
[----:B------:R-:W-:Y:S05]  /*0400*/  BSYNC.RECONVERGENT B0 ;  /* 0x0000000000007941 */ /* 0x000fea0003800200 */
.L_x_2:
[----:B------:R-:W-:Y:S01]  /*0410*/  STG.E desc[UR6][R2.64], R5 ;  /* 0x0000000502007986 */ /* 0x000fe2000c101906 */
[----:B------:R-:W-:Y:S05]  /*0420*/  EXIT ;  /* 0x000000000000794d */ /* 0x000fea0003800000 */
        .weak           $__internal_0_$__cuda_sm3x_div_rn_noftz_f32_slowpath
        .type           $__internal_0_$__cuda_sm3x_div_rn_noftz_f32_slowpath,@function
        .size           $__internal_0_$__cuda_sm3x_div_rn_noftz_f32_slowpath,(.L_x_17 - $__internal_0_$__cuda_sm3x_div_rn_noftz_f32_slowpath)
$__internal_0_$__cuda_sm3x_div_rn_noftz_f32_slowpath:
[--C-:B------:R-:W-:Y:S01]  /*0430*/  SHF.R.U32.HI R3, RZ, 0x17, R0.reuse ;  /* 0x00000017ff037819 */ /* 0x100fe20000011600 */
[----:B------:R-:W-:Y:S04]  /*0440*/  BSSY.RECONVERGENT B0, `(.L_x_4) ;  /* 0x000005c000007945 */ /* 0x000fe80003800200 */
[----:B------:R-:W-:Y:S01]  /*0450*/  BSSY.RELIABLE B2, `(.L_x_5) ;  /* 0x000001a000027945 */ /* 0x000fe20003800100 */
[----:B------:R-:W-:Y:S01]  /*0460*/  IMAD.MOV.U32 R5, RZ, RZ, R0 ;  /* 0x000000ffff057224 */ /* 0x000fe200078e0000 */
[----:B------:R-:W-:-:S04]  /*0470*/  LOP3.LUT R3, R3, 0xff, RZ, 0xc0, !PT ;  /* 0x000000ff03037812 */ /* 0x000fc800078ec0ff */
[----:B------:R-:W-:-:S04]  /*0480*/  IADD3 R7, PT, PT, R3, -0x1, RZ ;  /* 0xffffffff03077810 */ /* 0x000fc80007ffe0ff */
[----:B------:R-:W-:-:S13]  /*0490*/  ISETP.GT.U32.OR P0, PT, R7, 0xfd, !PT ;  /* 0x000000fd0700780c */ /* 0x000fda0007f04470 */
[----:B------:R-:W-:Y:S01]  /*04a0*/  @!P0 MOV R6, RZ ;  /* 0x000000ff00068202 */ /* 0x000fe20000000f00 */
[----:B------:R-:W-:Y:S06]  /*04b0*/  @!P0 BRA `(.L_x_6) ;  /* 0x00000000004c8947 */ /* 0x000fec0003800000 */
[----:B------:R-:W-:-:S13]  /*04c0*/  FSETP.GTU.FTZ.AND P0, PT, |R0|, +INF , PT ;  /* 0x7f8000000000780b */ /* 0x000fda0003f1c200 */
[----:B------:R-:W-:Y:S05]  /*04d0*/  @P0 BREAK.RELIABLE B2 ;  /* 0x0000000000020942 */ /* 0x000fea0003800100 */
[----:B------:R-:W-:Y:S05]  /*04e0*/  @P0 BRA `(.L_x_7) ;  /* 0x0000000400400947 */ /* 0x000fea0003800000 */
[----:B------:R-:W-:-:S05]  /*04f0*/  IMAD.MOV.U32 R6, RZ, RZ, 0x41200000 ;  /* 0x41200000ff067424 */ /* 0x000fca00078e00ff */
[----:B------:R-:W-:-:S13]  /*0500*/  LOP3.LUT P0, RZ, R6, 0x7fffffff, R5, 0xc8, !PT ;  /* 0x7fffffff06ff7812 */ /* 0x000fda000780c805 */
[----:B------:R-:W-:Y:S05]  /*0510*/  @!P0 BREAK.RELIABLE B2 ;  /* 0x0000000000028942 */ /* 0x000fea0003800100 */
[----:B------:R-:W-:Y:S05]  /*0520*/  @!P0 BRA `(.L_x_8) ;  /* 0x0000000400288947 */ /* 0x000fea0003800000 */
[----:B------:R-:W-:-:S13]  /*0530*/  LOP3.LUT P0, RZ, R5, 0x7fffffff, RZ, 0xc0, !PT ;  /* 0x7fffffff05ff7812 */ /* 0x000fda000780c0ff */
[----:B------:R-:W-:Y:S05]  /*0540*/  @!P0 BREAK.RELIABLE B2 ;  /* 0x0000000000028942 */ /* 0x000fea0003800100 */
[----:B------:R-:W-:Y:S05]  /*0550*/  @!P0 BRA `(.L_x_9) ;  /* 0x0000000400148947 */ /* 0x000fea0003800000 */
[----:B------:R-:W-:Y:S02]  /*0560*/  FSETP.NEU.FTZ.AND P0, PT, |R0|, +INF , PT ;  /* 0x7f8000000000780b */ /* 0x000fe40003f1d200 */
[----:B------:R-:W-:-:S04]  /*0570*/  LOP3.LUT P1, RZ, R6, 0x7fffffff, RZ, 0xc0, !PT ;  /* 0x7fffffff06ff7812 */ /* 0x000fc8000782c0ff */
[----:B------:R-:W-:-:S13]  /*0580*/  PLOP3.LUT P0, PT, P0, P1, PT, 0x2f, 0xf2 ;  /* 0x0000000000f2781c */ /* 0x000fda0000702577 */
[----:B------:R-:W-:Y:S05]  /*0590*/  @P0 BREAK.RELIABLE B2 ;  /* 0x0000000000020942 */ /* 0x000fea0003800100 */
[----:B------:R-:W-:Y:S05]  /*05a0*/  @P0 BRA `(.L_x_10) ;  /* 0x0000000000f40947 */ /* 0x000fea0003800000 */
[----:B------:R-:W-:-:S13]  /*05b0*/  ISETP.GE.AND P0, PT, R7, RZ, PT ;  /* 0x000000ff0700720c */ /* 0x000fda0003f06270 */
[----:B------:R-:W-:Y:S01]  /*05c0*/  @P0 MOV R6, RZ ;  /* 0x000000ff00060202 */ /* 0x000fe20000000f00 */
[----:B------:R-:W-:Y:S01]  /*05d0*/  @!P0 FFMA R5, R0, 1.84467440737095516160e+19, RZ ;  /* 0x5f80000000058823 */ /* 0x000fe200000000ff */
[----:B------:R-:W-:-:S07]  /*05e0*/  @!P0 IMAD.MOV.U32 R6, RZ, RZ, -0x40 ;  /* 0xffffffc0ff068424 */ /* 0x000fce00078e00ff */
.L_x_6:
[----:B------:R-:W-:Y:S05]  /*05f0*/  BSYNC.RELIABLE B2 ;  /* 0x0000000000027941 */ /* 0x000fea0003800100 */
.L_x_5:
[----:B------:R-:W-:Y:S01]  /*0600*/  UMOV UR4, 0x41200000 ;  /* 0x4120000000047882 */ /* 0x000fe20000000000 */
[----:B------:R-:W-:Y:S01]  /*0610*/  IADD3 R3, PT, PT, R3, -0x7f, RZ ;  /* 0xffffff8103037810 */ /* 0x000fe20007ffe0ff */
[----:B------:R-:W-:Y:S01]  /*0620*/  UIADD3 UR4, UPT, UPT, UR4, -0x1800000, URZ ;  /* 0xfe80000004047890 */ /* 0x000fe2000fffe0ff */
[----:B------:R-:W-:Y:S02]  /*0630*/  BSSY.RECONVERGENT B2, `(.L_x_11) ;  /* 0x0000033000027945 */ /* 0x000fe40003800200 */
[----:B------:R-:W-:Y:S01]  /*0640*/  IADD3 R6, PT, PT, R6, -0x3, R3 ;  /* 0xfffffffd06067810 */ /* 0x000fe20007ffe003 */
[----:B------:R-:W-:Y:S02]  /*0650*/  IMAD R0, R3, -0x800000, R5 ;  /* 0xff80000003007824 */ /* 0x000fe400078e0205 */
[----:B------:R-:W-:-:S03]  /*0660*/  FADD.FTZ R9, -RZ, -UR4 ;  /* 0x80000004ff097e21 */ /* 0x000fc60008010100 */
[----:B------:R-:W0:Y:S02]  /*0670*/  MUFU.RCP R7, UR4 ;  /* 0x0000000400077d08 */ /* 0x000e240008001000 */
[----:B0-----:R-:W-:-:S04]  /*0680*/  FFMA R8, R7, R9, 1 ;  /* 0x3f80000007087423 */ /* 0x001fc80000000009 */
[----:B------:R-:W-:-:S04]  /*0690*/  FFMA R7, R7, R8, R7 ;  /* 0x0000000807077223 */ /* 0x000fc80000000007 */
[----:B------:R-:W-:-:S04]  /*06a0*/  FFMA R8, R0, R7, RZ ;  /* 0x0000000700087223 */ /* 0x000fc800000000ff */
[----:B------:R-:W-:-:S04]  /*06b0*/  FFMA R5, R9, R8, R0 ;  /* 0x0000000809057223 */ /* 0x000fc80000000000 */
[----:B------:R-:W-:-:S04]  /*06c0*/  FFMA R8, R7, R5, R8 ;  /* 0x0000000507087223 */ /* 0x000fc80000000008 */
[----:B------:R-:W-:-:S04]  /*06d0*/  FFMA R9, R9, R8, R0 ;  /* 0x0000000809097223 */ /* 0x000fc80000000000 */
[----:B------:R-:W-:-:S05]  /*06e0*/  FFMA R5, R7, R9, R8 ;  /* 0x0000000907057223 */ /* 0x000fca0000000008 */
[----:B------:R-:W-:-:S04]  /*06f0*/  SHF.R.U32.HI R0, RZ, 0x17, R5 ;  /* 0x00000017ff007819 */ /* 0x000fc80000011605 */
[----:B------:R-:W-:-:S05]  /*0700*/  LOP3.LUT R0, R0, 0xff, RZ, 0xc0, !PT ;  /* 0x000000ff00007812 */ /* 0x000fca00078ec0ff */
[----:B------:R-:W-:-:S05]  /*0710*/  IMAD.IADD R10, R0, 0x1, R6 ;  /* 0x00000001000a7824 */ /* 0x000fca00078e0206 */
[----:B------:R-:W-:-:S04]  /*0720*/  IADD3 R0, PT, PT, R10, -0x1, RZ ;  /* 0xffffffff0a007810 */ /* 0x000fc80007ffe0ff */
[----:B------:R-:W-:-:S13]  /*0730*/  ISETP.GE.U32.AND P0, PT, R0, 0xfe, PT ;  /* 0x000000fe0000780c */ /* 0x000fda0003f06070 */
[----:B------:R-:W-:Y:S05]  /*0740*/  @!P0 BRA `(.L_x_12) ;  /* 0x0000000000808947 */ /* 0x000fea0003800000 */
[----:B------:R-:W-:-:S13]  /*0750*/  ISETP.GT.AND P0, PT, R10, 0xfe, PT ;  /* 0x000000fe0a00780c */ /* 0x000fda0003f04270 */
[----:B------:R-:W-:Y:S05]  /*0760*/  @P0 BRA `(.L_x_13) ;  /* 0x00000000006c0947 */ /* 0x000fea0003800000 */
[----:B------:R-:W-:-:S13]  /*0770*/  ISETP.GE.AND P0, PT, R10, 0x1, PT ;  /* 0x000000010a00780c */ /* 0x000fda0003f06270 */
[----:B------:R-:W-:Y:S05]  /*0780*/  @P0 BRA `(.L_x_14) ;  /* 0x0000000000740947 */ /* 0x000fea0003800000 */
[----:B------:R-:W-:Y:S02]  /*0790*/  ISETP.GE.AND P0, PT, R10, -0x18, PT ;  /* 0xffffffe80a00780c */ /* 0x000fe40003f06270 */
[----:B------:R-:W-:-:S11]  /*07a0*/  LOP3.LUT R5, R5, 0x80000000, RZ, 0xc0, !PT ;  /* 0x8000000005057812 */ /* 0x000fd600078ec0ff */
[----:B------:R-:W-:Y:S05]  /*07b0*/  @!P0 BRA `(.L_x_14) ;  /* 0x0000000000688947 */ /* 0x000fea0003800000 */
[CCC-:B------:R-:W-:Y:S01]  /*07c0*/  FFMA.RZ R0, R7.reuse, R9.reuse, R8.reuse ;  /* 0x0000000907007223 */ /* 0x1c0fe2000000c008 */
[C---:B------:R-:W-:Y:S01]  /*07d0*/  VIADD R6, R10.reuse, 0x20 ;  /* 0x000000200a067836 */ /* 0x040fe20000000000 */
[C---:B------:R-:W-:Y:S02]  /*07e0*/  ISETP.NE.AND P2, PT, R10.reuse, RZ, PT ;  /* 0x000000ff0a00720c */ /* 0x040fe40003f45270 */
[----:B------:R-:W-:Y:S02]  /*07f0*/  ISETP.NE.AND P1, PT, R10, RZ, PT ;  /* 0x000000ff0a00720c */ /* 0x000fe40003f25270 */
[----:B------:R-:W-:Y:S01]  /*0800*/  LOP3.LUT R3, R0, 0x7fffff, RZ, 0xc0, !PT ;  /* 0x007fffff00037812 */ /* 0x000fe200078ec0ff */
[CCC-:B------:R-:W-:Y:S01]  /*0810*/  FFMA.RP R0, R7.reuse, R9.reuse, R8.reuse ;  /* 0x0000000907007223 */ /* 0x1c0fe20000008008 */
[----:B------:R-:W-:Y:S01]  /*0820*/  FFMA.RM R7, R7, R9, R8 ;  /* 0x0000000907077223 */ /* 0x000fe20000004008 */
[----:B------:R-:W-:Y:S02]  /*0830*/  IADD3 R8, PT, PT, -R10, RZ, RZ ;  /* 0x000000ff0a087210 */ /* 0x000fe40007ffe1ff */
[----:B------:R-:W-:-:S02]  /*0840*/  LOP3.LUT R3, R3, 0x800000, RZ, 0xfc, !PT ;  /* 0x0080000003037812 */ /* 0x000fc400078efcff */
[----:B------:R-:W-:Y:S02]  /*0850*/  FSETP.NEU.FTZ.AND P0, PT, R0, R7, PT ;  /* 0x000000070000720b */ /* 0x000fe40003f1d000 */
[----:B------:R-:W-:Y:S02]  /*0860*/  SHF.L.U32 R6, R3, R6, RZ ;  /* 0x0000000603067219 */ /* 0x000fe400000006ff */
[----:B------:R-:W-:Y:S02]  /*0870*/  SEL R0, R8, RZ, P2 ;  /* 0x000000ff08007207 */ /* 0x000fe40001000000 */
[----:B------:R-:W-:Y:S02]  /*0880*/  ISETP.NE.AND P1, PT, R6, RZ, P1 ;  /* 0x000000ff0600720c */ /* 0x000fe40000f25270 */
[----:B------:R-:W-:Y:S02]  /*0890*/  SHF.R.U32.HI R0, RZ, R0, R3 ;  /* 0x00000000ff007219 */ /* 0x000fe40000011603 */
[----:B------:R-:W-:-:S02]  /*08a0*/  PLOP3.LUT P0, PT, P0, P1, PT, 0xf8, 0x8f ;  /* 0x00000000008f781c */ /* 0x000fc40000703f70 */
[----:B------:R-:W-:Y:S02]  /*08b0*/  SHF.R.U32.HI R6, RZ, 0x1, R0 ;  /* 0x00000001ff067819 */ /* 0x000fe40000011600 */
[----:B------:R-:W-:-:S04]  /*08c0*/  SEL R3, RZ, 0x1, !P0 ;  /* 0x00000001ff037807 */ /* 0x000fc80004000000 */
[----:B------:R-:W-:-:S04]  /*08d0*/  LOP3.LUT R3, R3, 0x1, R6, 0xf8, !PT ;  /* 0x0000000103037812 */ /* 0x000fc800078ef806 */
[----:B------:R-:W-:-:S05]  /*08e0*/  LOP3.LUT R3, R3, R0, RZ, 0xc0, !PT ;  /* 0x0000000003037212 */ /* 0x000fca00078ec0ff */
[----:B------:R-:W-:-:S05]  /*08f0*/  IMAD.IADD R6, R6, 0x1, R3 ;  /* 0x0000000106067824 */ /* 0x000fca00078e0203 */
[----:B------:R-:W-:Y:S01]  /*0900*/  LOP3.LUT R5, R6, R5, RZ, 0xfc, !PT ;  /* 0x0000000506057212 */ /* 0x000fe200078efcff */
[----:B------:R-:W-:Y:S06]  /*0910*/  BRA `(.L_x_14) ;  /* 0x0000000000107947 */ /* 0x000fec0003800000 */
.L_x_13:
[----:B------:R-:W-:-:S04]  /*0920*/  LOP3.LUT R5, R5, 0x80000000, RZ, 0xc0, !PT ;  /* 0x8000000005057812 */ /* 0x000fc800078ec0ff */
[----:B------:R-:W-:Y:S01]  /*0930*/  LOP3.LUT R5, R5, 0x7f800000, RZ, 0xfc, !PT ;  /* 0x7f80000005057812 */ /* 0x000fe200078efcff */
[----:B------:R-:W-:Y:S06]  /*0940*/  BRA `(.L_x_14) ;  /* 0x0000000000047947 */ /* 0x000fec0003800000 */
.L_x_12:
[----:B------:R-:W-:-:S07]  /*0950*/  LEA R5, R6, R5, 0x17 ;  /* 0x0000000506057211 */ /* 0x000fce00078eb8ff */
.L_x_14:
[----:B------:R-:W-:Y:S05]  /*0960*/  BSYNC.RECONVERGENT B2 ;  /* 0x0000000000027941 */ /* 0x000fea0003800200 */
.L_x_11:
[----:B------:R-:W-:Y:S05]  /*0970*/  BRA `(.L_x_15) ;  /* 0x0000000000207947 */ /* 0x000fea0003800000 */
.L_x_10:
[----:B------:R-:W-:-:S04]  /*0980*/  LOP3.LUT R5, R6, 0x80000000, R5, 0x48, !PT ;  /* 0x8000000006057812 */ /* 0x000fc800078e4805 */
[----:B------:R-:W-:Y:S01]  /*0990*/  LOP3.LUT R5, R5, 0x7f800000, RZ, 0xfc, !PT ;  /* 0x7f80000005057812 */ /* 0x000fe200078efcff */
[----:B------:R-:W-:Y:S06]  /*09a0*/  BRA `(.L_x_15) ;  /* 0x0000000000147947 */ /* 0x000fec0003800000 */
.L_x_9:
[----:B------:R-:W-:Y:S01]  /*09b0*/  LOP3.LUT R5, R6, 0x80000000, R5, 0x48, !PT ;  /* 0x8000000006057812 */ /* 0x000fe200078e4805 */
[----:B------:R-:W-:Y:S06]  /*09c0*/  BRA `(.L_x_15) ;  /* 0x00000000000c7947 */ /* 0x000fec0003800000 */
.L_x_8:
[----:B------:R-:W0:Y:S01]  /*09d0*/  MUFU.RSQ R5, -QNAN ;  /* 0xffc0000000057908 */ /* 0x000e220000001400 */
[----:B------:R-:W-:Y:S05]  /*09e0*/  BRA `(.L_x_15) ;  /* 0x0000000000047947 */ /* 0x000fea0003800000 */
.L_x_7:
[----:B------:R-:W-:-:S07]  /*09f0*/  FADD.FTZ R5, R0, 10 ;  /* 0x4120000000057421 */ /* 0x000fce0000010000 */
.L_x_15:
[----:B------:R-:W-:Y:S05]  /*0a00*/  BSYNC.RECONVERGENT B0 ;  /* 0x0000000000007941 */ /* 0x000fea0003800200 */
.L_x_4:
[----:B0-----:R-:W-:Y:S02]  /*0a10*/  IMAD.MOV.U32 R0, RZ, RZ, R5 ;  /* 0x000000ffff007224 */ /* 0x001fe400078e0005 */
[----:B------:R-:W-:-:S04]  /*0a20*/  HFMA2 R5, -RZ, RZ, 0, 0 ;  /* 0x00000000ff057431 */ /* 0x000fc800000001ff */
[----:B------:R-:W-:Y:S05]  /*0a30*/  RET.REL.NODEC R4 `(_Z20convertDbmToMwKernalPfPKf) ;  /* 0xfffffff404707950 */ /* 0x000fea0003c3ffff */
.L_x_16:
[----:B------:R-:W-:-:S00]  /*0a40*/  BRA `(.L_x_16) ;  /* 0xfffffffc00fc7947 */ /* 0x000fc0000383ffff */
[----:B------:R-:W-:-:S00]  /*0a50*/  NOP ;  /* 0x0000000000007918 */ /* 0x000fc00000000000 */
        /* <DEDUP_REMOVED lines=10> */
.L_x_17:


//--------------------- .nv.shared.reserved.0     --------------------------
	.section	.nv.shared.reserved.0,"aw",@nobits
	.weak		__nv_reservedSMEM_offset_0_alias
	.size		__nv_reservedSMEM_offset_0_alias, 0, 64
	.other		__nv_reservedSMEM_offset_0_alias,@"STO_CUDA_RESERVED_SHARED STV_DEFAULT"
__nv_reservedSMEM_offset_0_alias:
	.zero		0
	.zero		64


//--------------------- .nv.constant0._Z20convertDbmToMwKernalPfPKf --------------------------
	.section	.nv.constant0._Z20convertDbmToMwKernalPfPKf,"a",@progbits
	.sectionflags	@""
	.align	4
.nv.constant0._Z20convertDbmToMwKernalPfPKf:
	.zero		912


//--------------------- SYMBOLS --------------------------

	.type		.nv.reservedSmem.offset0,@object
	.size		.nv.reservedSmem.offset0,0x4
